//
// Generated by NVIDIA NVVM Compiler
//
// Compiler Build ID: CL-36424714
// Cuda compilation tools, release 13.0, V13.0.88
// Based on NVVM 20.0.0
//

.version 9.0
.target sm_100
.address_size 64

	// .globl	_Z17mandelbrot_kernelPhiiidddd

.visible .entry _Z17mandelbrot_kernelPhiiidddd(
	.param .u64 .ptr .align 1 _Z17mandelbrot_kernelPhiiidddd_param_0,
	.param .u32 _Z17mandelbrot_kernelPhiiidddd_param_1,
	.param .u32 _Z17mandelbrot_kernelPhiiidddd_param_2,
	.param .u32 _Z17mandelbrot_kernelPhiiidddd_param_3,
	.param .f64 _Z17mandelbrot_kernelPhiiidddd_param_4,
	.param .f64 _Z17mandelbrot_kernelPhiiidddd_param_5,
	.param .f64 _Z17mandelbrot_kernelPhiiidddd_param_6,
	.param .f64 _Z17mandelbrot_kernelPhiiidddd_param_7
)
{
	.reg .pred 	%p<9>;
	.reg .b16 	%rs<4>;
	.reg .b32 	%r<28>;
	.reg .b64 	%rd<7>;
	.reg .b64 	%fd<41>;

	ld.param.u64 	%rd2, [_Z17mandelbrot_kernelPhiiidddd_param_0];
	ld.param.u32 	%r7, [_Z17mandelbrot_kernelPhiiidddd_param_1];
	ld.param.u32 	%r10, [_Z17mandelbrot_kernelPhiiidddd_param_2];
	ld.param.u32 	%r9, [_Z17mandelbrot_kernelPhiiidddd_param_3];
	ld.param.f64 	%fd11, [_Z17mandelbrot_kernelPhiiidddd_param_4];
	ld.param.f64 	%fd12, [_Z17mandelbrot_kernelPhiiidddd_param_5];
	ld.param.f64 	%fd13, [_Z17mandelbrot_kernelPhiiidddd_param_6];
	ld.param.f64 	%fd14, [_Z17mandelbrot_kernelPhiiidddd_param_7];
	cvta.to.global.u64 	%rd1, %rd2;
	mov.u32 	%r11, %ctaid.x;
	mov.u32 	%r12, %ntid.x;
	mov.u32 	%r13, %tid.x;
	mad.lo.s32 	%r1, %r11, %r12, %r13;
	mov.u32 	%r14, %ctaid.y;
	mov.u32 	%r15, %ntid.y;
	mov.u32 	%r16, %tid.y;
	mad.lo.s32 	%r17, %r14, %r15, %r16;
	setp.ge.s32 	%p1, %r1, %r7;
	setp.ge.s32 	%p2, %r17, %r10;
	or.pred  	%p3, %p1, %p2;
	@%p3 bra 	$L__BB0_7;
	cvt.rn.f64.s32 	%fd15, %r1;
	sub.f64 	%fd16, %fd12, %fd11;
	mul.f64 	%fd17, %fd16, %fd15;
	add.s32 	%r19, %r7, -1;
	cvt.rn.f64.s32 	%fd18, %r19;
	div.rn.f64 	%fd19, %fd17, %fd18;
	add.f64 	%fd1, %fd11, %fd19;
	cvt.rn.f64.u32 	%fd20, %r17;
	sub.f64 	%fd21, %fd14, %fd13;
	mul.f64 	%fd22, %fd21, %fd20;
	add.s32 	%r20, %r10, -1;
	cvt.rn.f64.u32 	%fd23, %r20;
	div.rn.f64 	%fd24, %fd22, %fd23;
	add.f64 	%fd2, %fd13, %fd24;
	setp.lt.s32 	%p4, %r9, 1;
	mov.b32 	%r27, 0;
	@%p4 bra 	$L__BB0_4;
	mov.b32 	%r27, 0;
	mov.f64 	%fd37, 0d0000000000000000;
	mov.f64 	%fd38, %fd37;
	mov.f64 	%fd39, %fd37;
	mov.f64 	%fd40, %fd37;
$L__BB0_3:
	sub.f64 	%fd26, %fd38, %fd37;
	add.f64 	%fd7, %fd1, %fd26;
	add.f64 	%fd27, %fd40, %fd40;
	fma.rn.f64 	%fd39, %fd27, %fd39, %fd2;
	add.s32 	%r27, %r27, 1;
	mul.f64 	%fd38, %fd7, %fd7;
	mul.f64 	%fd37, %fd39, %fd39;
	add.f64 	%fd28, %fd38, %fd37;
	setp.le.f64 	%p5, %fd28, 0d4010000000000000;
	setp.lt.s32 	%p6, %r27, %r9;
	and.pred  	%p7, %p5, %p6;
	mov.f64 	%fd40, %fd7;
	@%p7 bra 	$L__BB0_3;
$L__BB0_4:
	mad.lo.s32 	%r22, %r7, %r17, %r1;
	mul.lo.s32 	%r6, %r22, 3;
	setp.ne.s32 	%p8, %r27, %r9;
	@%p8 bra 	$L__BB0_6;
	cvt.s64.s32 	%rd5, %r6;
	add.s64 	%rd6, %rd1, %rd5;
	mov.b16 	%rs3, 0;
	st.global.u8 	[%rd6+2], %rs3;
	st.global.u8 	[%rd6+1], %rs3;
	st.global.u8 	[%rd6], %rs3;
	bra.uni 	$L__BB0_7;
$L__BB0_6:
	cvt.rn.f64.u32 	%fd29, %r27;
	cvt.rn.f64.s32 	%fd30, %r9;
	div.rn.f64 	%fd31, %fd29, %fd30;
	sqrt.rn.f64 	%fd32, %fd31;
	mul.f64 	%fd33, %fd32, 0d406FE00000000000;
	cvt.rzi.u32.f64 	%r23, %fd33;
	cvt.u16.u32 	%rs1, %r23;
	and.b16  	%rs2, %rs1, 255;
	cvt.rn.f64.u16 	%fd34, %rs2;
	mul.f64 	%fd35, %fd34, 0d3FE3333333333333;
	cvt.rzi.u32.f64 	%r24, %fd35;
	cvt.s64.s32 	%rd3, %r6;
	add.s64 	%rd4, %rd1, %rd3;
	st.global.u8 	[%rd4], %r24;
	mul.f64 	%fd36, %fd34, 0d3FECCCCCCCCCCCCD;
	cvt.rzi.u32.f64 	%r25, %fd36;
	st.global.u8 	[%rd4+1], %r25;
	st.global.u8 	[%rd4+2], %rs1;
$L__BB0_7:
	ret;

}


// ===== COMPILED SASS (sm_100) =====

	.target	sm_100

	.elftype	@"ET_EXEC"


//--------------------- .note.nv.tkinfo           --------------------------
	.section	.note.nv.tkinfo,"",@"SHT_NOTE"
	.sectionflags	@"SHF_NOTE_NV_TKINFO"
	.tkinfo
        /*0018*/ 	.word	0x00000002
        /*0030*/ 	.string	""
        /*0030*/ 	.string	"ptxas"
        /*0030*/ 	.string	"Cuda compilation tools, release 13.0, V13.0.88"
        /*0030*/ 	.string	"Build cuda_13.0.r13.0/compiler.36424714_0"
        /*0030*/ 	.string	"-arch sm_100 -m 64 "



//--------------------- .note.nv.cuinfo           --------------------------
	.section	.note.nv.cuinfo,"",@"SHT_NOTE"
	.sectionflags	@"SHF_NOTE_NV_CUINFO"
        /*0018*/ 	.short	0x0002
        /*001a*/ 	.short	0x0064
        /*001c*/ 	.short	0x0082
	.zero		2


//--------------------- .nv.info                  --------------------------
	.section	.nv.info,"",@"SHT_CUDA_INFO"
	.align	4


	//----- nvinfo : EIATTR_REGCOUNT
	.align		4
        /*0000*/ 	.byte	0x04, 0x2f
        /*0002*/ 	.short	(.L_1 - .L_0)
	.align		4
.L_0:
        /*0004*/ 	.word	index@(_Z17mandelbrot_kernelPhiiidddd)
        /*0008*/ 	.word	0x0000001c


	//----- nvinfo : EIATTR_FRAME_SIZE
	.align		4
.L_1:
        /*000c*/ 	.byte	0x04, 0x11
        /*000e*/ 	.short	(.L_3 - .L_2)
	.align		4
.L_2:
        /*0010*/ 	.word	index@($__internal_1_$__cuda_sm20_dsqrt_rn_f64_mediumpath_v1)
        /*0014*/ 	.word	0x00000000


	//----- nvinfo : EIATTR_FRAME_SIZE
	.align		4
.L_3:
        /*0018*/ 	.byte	0x04, 0x11
        /*001a*/ 	.short	(.L_5 - .L_4)
	.align		4
.L_4:
        /*001c*/ 	.word	index@($__internal_0_$__cuda_sm20_div_rn_f64_full)
        /*0020*/ 	.word	0x00000000


	//----- nvinfo : EIATTR_FRAME_SIZE
	.align		4
.L_5:
        /*0024*/ 	.byte	0x04, 0x11
        /*0026*/ 	.short	(.L_7 - .L_6)
	.align		4
.L_6:
        /*0028*/ 	.word	index@(_Z17mandelbrot_kernelPhiiidddd)
        /*002c*/ 	.word	0x00000000


	//----- nvinfo : EIATTR_MIN_STACK_SIZE
	.align		4
.L_7:
        /*0030*/ 	.byte	0x04, 0x12
        /*0032*/ 	.short	(.L_9 - .L_8)
	.align		4
.L_8:
        /*0034*/ 	.word	index@(_Z17mandelbrot_kernelPhiiidddd)
        /*0038*/ 	.word	0x00000000
.L_9:


//--------------------- .nv.compat                --------------------------
	.section	.nv.compat,"",@"SHT_CUDA_COMPAT_INFO"
	.align	4
        /*0000*/ 	.byte	0x02, 0x09, 0x00, 0x00, 0x02, 0x02, 0x01, 0x00, 0x02, 0x05, 0x05, 0x00, 0x03, 0x07, 0x01, 0x01
        /*0010*/ 	.byte	0x02, 0x03, 0x00, 0x00, 0x02, 0x06, 0x01, 0x00, 0x04, 0x0b, 0x08, 0x00, 0x01, 0x00, 0x00, 0x00
        /*0020*/ 	.byte	0x00, 0x00, 0x00, 0x00


//--------------------- .nv.info._Z17mandelbrot_kernelPhiiidddd --------------------------
	.section	.nv.info._Z17mandelbrot_kernelPhiiidddd,"",@"SHT_CUDA_INFO"
	.sectionflags	@""
	.align	4


	//----- nvinfo : EIATTR_CUDA_API_VERSION
	.align		4
        /*0000*/ 	.byte	0x04, 0x37
        /*0002*/ 	.short	(.L_11 - .L_10)
.L_10:
        /*0004*/ 	.word	0x00000082


	//----- nvinfo : EIATTR_KPARAM_INFO
	.align		4
.L_11:
        /*0008*/ 	.byte	0x04, 0x17
        /*000a*/ 	.short	(.L_13 - .L_12)
.L_12:
        /*000c*/ 	.word	0x00000000
        /*0010*/ 	.short	0x0007
        /*0012*/ 	.short	0x0030
        /*0014*/ 	.byte	0x00, 0xf0, 0x21, 0x00


	//----- nvinfo : EIATTR_KPARAM_INFO
	.align		4
.L_13:
        /*0018*/ 	.byte	0x04, 0x17
        /*001a*/ 	.short	(.L_15 - .L_14)
.L_14:
        /*001c*/ 	.word	0x00000000
        /*0020*/ 	.short	0x0006
        /*0022*/ 	.short	0x0028
        /*0024*/ 	.byte	0x00, 0xf0, 0x21, 0x00


	//----- nvinfo : EIATTR_KPARAM_INFO
	.align		4
.L_15:
        /*0028*/ 	.byte	0x04, 0x17
        /*002a*/ 	.short	(.L_17 - .L_16)
.L_16:
        /*002c*/ 	.word	0x00000000
        /*0030*/ 	.short	0x0005
        /*0032*/ 	.short	0x0020
        /*0034*/ 	.byte	0x00, 0xf0, 0x21, 0x00


	//----- nvinfo : EIATTR_KPARAM_INFO
	.align		4
.L_17:
        /*0038*/ 	.byte	0x04, 0x17
        /*003a*/ 	.short	(.L_19 - .L_18)
.L_18:
        /*003c*/ 	.word	0x00000000
        /*0040*/ 	.short	0x0004
        /*0042*/ 	.short	0x0018
        /*0044*/ 	.byte	0x00, 0xf0, 0x21, 0x00


	//----- nvinfo : EIATTR_KPARAM_INFO
	.align		4
.L_19:
        /*0048*/ 	.byte	0x04, 0x17
        /*004a*/ 	.short	(.L_21 - .L_20)
.L_20:
        /*004c*/ 	.word	0x00000000
        /*0050*/ 	.short	0x0003
        /*0052*/ 	.short	0x0010
        /*0054*/ 	.byte	0x00, 0xf0, 0x11, 0x00


	//----- nvinfo : EIATTR_KPARAM_INFO
	.align		4
.L_21:
        /*0058*/ 	.byte	0x04, 0x17
        /*005a*/ 	.short	(.L_23 - .L_22)
.L_22:
        /*005c*/ 	.word	0x00000000
        /*0060*/ 	.short	0x0002
        /*0062*/ 	.short	0x000c
        /*0064*/ 	.byte	0x00, 0xf0, 0x11, 0x00


	//----- nvinfo : EIATTR_KPARAM_INFO
	.align		4
.L_23:
        /*0068*/ 	.byte	0x04, 0x17
        /*006a*/ 	.short	(.L_25 - .L_24)
.L_24:
        /*006c*/ 	.word	0x00000000
        /*0070*/ 	.short	0x0001
        /*0072*/ 	.short	0x0008
        /*0074*/ 	.byte	0x00, 0xf0, 0x11, 0x00


	//----- nvinfo : EIATTR_KPARAM_INFO
	.align		4
.L_25:
        /*0078*/ 	.byte	0x04, 0x17
        /*007a*/ 	.short	(.L_27 - .L_26)
.L_26:
        /*007c*/ 	.word	0x00000000
        /*0080*/ 	.short	0x0000
        /*0082*/ 	.short	0x0000
        /*0084*/ 	.byte	0x00, 0xf5, 0x21, 0x00


	//----- nvinfo : EIATTR_SPARSE_MMA_MASK
	.align		4
.L_27:
        /*0088*/ 	.byte	0x03, 0x50
        /*008a*/ 	.short	0x0000


	//----- nvinfo : EIATTR_MAXREG_COUNT
	.align		4
        /*008c*/ 	.byte	0x03, 0x1b
        /*008e*/ 	.short	0x00ff


	//----- nvinfo : EIATTR_MERCURY_ISA_VERSION
	.align		4
        /*0090*/ 	.byte	0x03, 0x5f
        /*0092*/ 	.short	0x0101


	//----- nvinfo : EIATTR_VRC_CTA_INIT_COUNT
	.align		4
        /*0094*/ 	.byte	0x02, 0x4a
	.zero		1
	.zero		1


	//----- nvinfo : EIATTR_EXIT_INSTR_OFFSETS
	.align		4
        /*0098*/ 	.byte	0x04, 0x1c
        /*009a*/ 	.short	(.L_29 - .L_28)


	//   ....[0]....
.L_28:
        /*009c*/ 	.word	0x000000c0


	//   ....[1]....
        /*00a0*/ 	.word	0x000006d0


	//   ....[2]....
        /*00a4*/ 	.word	0x00000b00


	//----- nvinfo : EIATTR_CRS_STACK_SIZE
	.align		4
.L_29:
        /*00a8*/ 	.byte	0x04, 0x1e
        /*00aa*/ 	.short	(.L_31 - .L_30)
.L_30:
        /*00ac*/ 	.word	0x00000000


	//----- nvinfo : EIATTR_CBANK_PARAM_SIZE
	.align		4
.L_31:
        /*00b0*/ 	.byte	0x03, 0x19
        /*00b2*/ 	.short	0x0038


	//----- nvinfo : EIATTR_PARAM_CBANK
	.align		4
        /*00b4*/ 	.byte	0x04, 0x0a
        /*00b6*/ 	.short	(.L_33 - .L_32)
	.align		4
.L_32:
        /*00b8*/ 	.word	index@(.nv.constant0._Z17mandelbrot_kernelPhiiidddd)
        /*00bc*/ 	.short	0x0380
        /*00be*/ 	.short	0x0038


	//----- nvinfo : EIATTR_SW_WAR
	.align		4
.L_33:
        /*00c0*/ 	.byte	0x04, 0x36
        /*00c2*/ 	.short	(.L_35 - .L_34)
.L_34:
        /*00c4*/ 	.word	0x00000008
.L_35:


//--------------------- .nv.callgraph             --------------------------
	.section	.nv.callgraph,"",@"SHT_CUDA_CALLGRAPH"
	.align	4
	.sectionentsize	8
	.align		4
        /*0000*/ 	.word	0x00000000
	.align		4
        /*0004*/ 	.word	0xffffffff
	.align		4
        /*0008*/ 	.word	0x00000000
	.align		4
        /*000c*/ 	.word	0xfffffffe
	.align		4
        /*0010*/ 	.word	0x00000000
	.align		4
        /*0014*/ 	.word	0xfffffffd
	.align		4
        /*0018*/ 	.word	0x00000000
	.align		4
        /*001c*/ 	.word	0xfffffffc


//--------------------- .text._Z17mandelbrot_kernelPhiiidddd --------------------------
	.section	.text._Z17mandelbrot_kernelPhiiidddd,"ax",@progbits
	.align	128
        .global         _Z17mandelbrot_kernelPhiiidddd
        .type           _Z17mandelbrot_kernelPhiiidddd,@function
        .size           _Z17mandelbrot_kernelPhiiidddd,(.L_x_21 - _Z17mandelbrot_kernelPhiiidddd)
        .other          _Z17mandelbrot_kernelPhiiidddd,@"STO_CUDA_ENTRY STV_DEFAULT"
_Z17mandelbrot_kernelPhiiidddd:
.text._Z17mandelbrot_kernelPhiiidddd:
[----:B------:R-:W-:Y:S01]  /*0000*/  LDC R1, c[0x0][0x37c] ;  /* 0x0000df00ff017b82 */ /* 0x000fe20000000800 */
[----:B------:R-:W0:Y:S07]  /*0010*/  S2R R3, SR_TID.Y ;  /* 0x0000000000037919 */ /* 0x000e2e0000002200 */
[----:B------:R-:W1:Y:S01]  /*0020*/  LDC R13, c[0x0][0x360] ;  /* 0x0000d800ff0d7b82 */ /* 0x000e620000000800 */
[----:B------:R-:W2:Y:S01]  /*0030*/  LDCU.64 UR4, c[0x0][0x388] ;  /* 0x00007100ff0477ac */ /* 0x000ea20008000a00 */
[----:B------:R-:W1:Y:S06]  /*0040*/  S2R R2, SR_TID.X ;  /* 0x0000000000027919 */ /* 0x000e6c0000002100 */
[----:B------:R-:W0:Y:S08]  /*0050*/  S2UR UR7, SR_CTAID.Y ;  /* 0x00000000000779c3 */ /* 0x000e300000002600 */
[----:B------:R-:W0:Y:S08]  /*0060*/  LDC R0, c[0x0][0x364] ;  /* 0x0000d900ff007b82 */ /* 0x000e300000000800 */
[----:B------:R-:W1:Y:S01]  /*0070*/  S2UR UR6, SR_CTAID.X ;  /* 0x00000000000679c3 */ /* 0x000e620000002500 */
[----:B0-----:R-:W-:-:S05]  /*0080*/  IMAD R0, R0, UR7, R3 ;  /* 0x0000000700007c24 */ /* 0x001fca000f8e0203 */
[----:B--2---:R-:W-:Y:S01]  /*0090*/  ISETP.GE.AND P0, PT, R0, UR5, PT ;  /* 0x0000000500007c0c */ /* 0x004fe2000bf06270 */
[----:B-1----:R-:W-:-:S05]  /*00a0*/  IMAD R13, R13, UR6, R2 ;  /* 0x000000060d0d7c24 */ /* 0x002fca000f8e0202 */
[----:B------:R-:W-:-:S13]  /*00b0*/  ISETP.GE.OR P0, PT, R13, UR4, P0 ;  /* 0x000000040d007c0c */ /* 0x000fda0008706670 */
[----:B------:R-:W-:Y:S05]  /*00c0*/  @P0 EXIT ;  /* 0x000000000000094d */ /* 0x000fea0003800000 */
[----:B------:R-:W-:Y:S01]  /*00d0*/  UIADD3 UR4, UPT, UPT, UR4, -0x1, URZ ;  /* 0xffffffff04047890 */ /* 0x000fe2000fffe0ff */
[----:B------:R-:W-:Y:S01]  /*00e0*/  IMAD.MOV.U32 R2, RZ, RZ, 0x1 ;  /* 0x00000001ff027424 */ /* 0x000fe200078e00ff */
[----:B------:R-:W0:Y:S01]  /*00f0*/  LDC.64 R10, c[0x0][0x398] ;  /* 0x0000e600ff0a7b82 */ /* 0x000e220000000a00 */
[----:B------:R-:W-:Y:S06]  /*0100*/  BSSY.RECONVERGENT B0, `(.L_x_0) ;  /* 0x000001b000007945 */ /* 0x000fec0003800200 */
[----:B------:R-:W1:Y:S02]  /*0110*/  I2F.F64 R4, UR4 ;  /* 0x0000000400047d12 */ /* 0x000e640008201c00 */
[----:B------:R-:W0:Y:S06]  /*0120*/  LDCU.64 UR4, c[0x0][0x3a0] ;  /* 0x00007400ff0477ac */ /* 0x000e2c0008000a00 */
[----:B-1----:R-:W1:Y:S02]  /*0130*/  MUFU.RCP64H R3, R5 ;  /* 0x0000000500037308 */ /* 0x002e640000001800 */
[----:B-1----:R-:W-:-:S08]  /*0140*/  DFMA R6, -R4, R2, 1 ;  /* 0x3ff000000406742b */ /* 0x002fd00000000102 */
[----:B------:R-:W-:-:S08]  /*0150*/  DFMA R6, R6, R6, R6 ;  /* 0x000000060606722b */ /* 0x000fd00000000006 */
[----:B------:R-:W-:Y:S01]  /*0160*/  DFMA R8, R2, R6, R2 ;  /* 0x000000060208722b */ /* 0x000fe20000000002 */
[----:B------:R-:W1:Y:S01]  /*0170*/  I2F.F64 R2, R13 ;  /* 0x0000000d00027312 */ /* 0x000e620000201c00 */
[----:B0-----:R-:W-:-:S06]  /*0180*/  DADD R6, -R10, UR4 ;  /* 0x000000040a067e29 */ /* 0x001fcc0008000100 */
[----:B------:R-:W-:-:S08]  /*0190*/  DFMA R10, -R4, R8, 1 ;  /* 0x3ff00000040a742b */ /* 0x000fd00000000108 */
[----:B------:R-:W-:Y:S02]  /*01a0*/  DFMA R10, R8, R10, R8 ;  /* 0x0000000a080a722b */ /* 0x000fe40000000008 */
[----:B-1----:R-:W-:-:S08]  /*01b0*/  DMUL R6, R2, R6 ;  /* 0x0000000602067228 */ /* 0x002fd00000000000 */
[----:B------:R-:W-:Y:S02]  /*01c0*/  DMUL R2, R6, R10 ;  /* 0x0000000a06027228 */ /* 0x000fe40000000000 */
[----:B------:R-:W-:-:S06]  /*01d0*/  FSETP.GEU.AND P1, PT, |R7|, 6.5827683646048100446e-37, PT ;  /* 0x036000000700780b */ /* 0x000fcc0003f2e200 */
[----:B------:R-:W-:-:S08]  /*01e0*/  DFMA R8, -R4, R2, R6 ;  /* 0x000000020408722b */ /* 0x000fd00000000106 */
[----:B------:R-:W-:-:S10]  /*01f0*/  DFMA R2, R10, R8, R2 ;  /* 0x000000080a02722b */ /* 0x000fd40000000002 */
[----:B------:R-:W-:-:S05]  /*0200*/  FFMA R8, RZ, R5, R3 ;  /* 0x00000005ff087223 */ /* 0x000fca0000000003 */
[----:B------:R-:W-:-:S13]  /*0210*/  FSETP.GT.AND P0, PT, |R8|, 1.469367938527859385e-39, PT ;  /* 0x001000000800780b */ /* 0x000fda0003f04200 */
[----:B------:R-:W-:Y:S05]  /*0220*/  @P0 BRA P1, `(.L_x_1) ;  /* 0x0000000000200947 */ /* 0x000fea0000800000 */
[----:B------:R-:W-:Y:S01]  /*0230*/  IMAD.MOV.U32 R8, RZ, RZ, R6 ;  /* 0x000000ffff087224 */ /* 0x000fe200078e0006 */
[----:B------:R-:W-:Y:S01]  /*0240*/  MOV R12, 0x290 ;  /* 0x00000290000c7802 */ /* 0x000fe20000000f00 */
[----:B------:R-:W-:Y:S02]  /*0250*/  IMAD.MOV.U32 R9, RZ, RZ, R7 ;  /* 0x000000ffff097224 */ /* 0x000fe400078e0007 */
[----:B------:R-:W-:Y:S02]  /*0260*/  IMAD.MOV.U32 R6, RZ, RZ, R4 ;  /* 0x000000ffff067224 */ /* 0x000fe400078e0004 */
[----:B------:R-:W-:-:S07]  /*0270*/  IMAD.MOV.U32 R7, RZ, RZ, R5 ;  /* 0x000000ffff077224 */ /* 0x000fce00078e0005 */
[----:B------:R-:W-:Y:S05]  /*0280*/  CALL.REL.NOINC `($__internal_0_$__cuda_sm20_div_rn_f64_full) ;  /* 0x0000000800207944 */ /* 0x000fea0003c00000 */
[----:B------:R-:W-:Y:S02]  /*0290*/  IMAD.MOV.U32 R2, RZ, RZ, R16 ;  /* 0x000000ffff027224 */ /* 0x000fe400078e0010 */
[----:B------:R-:W-:-:S07]  /*02a0*/  IMAD.MOV.U32 R3, RZ, RZ, R17 ;  /* 0x000000ffff037224 */ /* 0x000fce00078e0011 */
.L_x_1:
[----:B------:R-:W-:Y:S05]  /*02b0*/  BSYNC.RECONVERGENT B0 ;  /* 0x0000000000007941 */ /* 0x000fea0003800200 */
.L_x_0:
[----:B------:R-:W0:Y:S01]  /*02c0*/  LDCU UR4, c[0x0][0x38c] ;  /* 0x00007180ff0477ac */ /* 0x000e220008000800 */
[----:B------:R-:W-:Y:S01]  /*02d0*/  IMAD.MOV.U32 R4, RZ, RZ, 0x1 ;  /* 0x00000001ff047424 */ /* 0x000fe200078e00ff */
[----:B------:R-:W1:Y:S01]  /*02e0*/  LDC.64 R14, c[0x0][0x3a8] ;  /* 0x0000ea00ff0e7b82 */ /* 0x000e620000000a00 */
[----:B------:R-:W-:Y:S01]  /*02f0*/  BSSY.RECONVERGENT B0, `(.L_x_2) ;  /* 0x000001a000007945 */ /* 0x000fe20003800200 */
[----:B0-----:R-:W-:-:S09]  /*0300*/  UIADD3 UR4, UPT, UPT, UR4, -0x1, URZ ;  /* 0xffffffff04047890 */ /* 0x001fd2000fffe0ff */
[----:B------:R-:W0:Y:S02]  /*0310*/  I2F.F64.U32 R6, UR4 ;  /* 0x0000000400067d12 */ /* 0x000e240008201800 */
[----:B------:R-:W1:Y:S06]  /*0320*/  LDCU.64 UR4, c[0x0][0x3b0] ;  /* 0x00007600ff0477ac */ /* 0x000e6c0008000a00 */
[----:B0-----:R-:W0:Y:S02]  /*0330*/  MUFU.RCP64H R5, R7 ;  /* 0x0000000700057308 */ /* 0x001e240000001800 */
[----:B0-----:R-:W-:-:S08]  /*0340*/  DFMA R8, -R6, R4, 1 ;  /* 0x3ff000000608742b */ /* 0x001fd00000000104 */
[----:B------:R-:W-:-:S08]  /*0350*/  DFMA R8, R8, R8, R8 ;  /* 0x000000080808722b */ /* 0x000fd00000000008 */
[----:B------:R-:W-:Y:S01]  /*0360*/  DFMA R10, R4, R8, R4 ;  /* 0x00000008040a722b */ /* 0x000fe20000000004 */
[----:B------:R-:W0:Y:S01]  /*0370*/  I2F.F64.U32 R4, R0 ;  /* 0x0000000000047312 */ /* 0x000e220000201800 */
[----:B-1----:R-:W-:Y:S01]  /*0380*/  DADD R8, -R14, UR4 ;  /* 0x000000040e087e29 */ /* 0x002fe20008000100 */
[----:B------:R-:W1:Y:S05]  /*0390*/  LDCU.64 UR4, c[0x0][0x398] ;  /* 0x00007300ff0477ac */ /* 0x000e6a0008000a00 */
[----:B------:R-:W-:-:S08]  /*03a0*/  DFMA R14, -R6, R10, 1 ;  /* 0x3ff00000060e742b */ /* 0x000fd0000000010a */
[----:B------:R-:W-:Y:S02]  /*03b0*/  DFMA R14, R10, R14, R10 ;  /* 0x0000000e0a0e722b */ /* 0x000fe4000000000a */
[----:B0-----:R-:W-:Y:S02]  /*03c0*/  DMUL R8, R4, R8 ;  /* 0x0000000804087228 */ /* 0x001fe40000000000 */
[----:B-1----:R-:W-:-:S06]  /*03d0*/  DADD R2, R2, UR4 ;  /* 0x0000000402027e29 */ /* 0x002fcc0008000000 */
[----:B------:R-:W-:Y:S02]  /*03e0*/  DMUL R4, R8, R14 ;  /* 0x0000000e08047228 */ /* 0x000fe40000000000 */
[----:B------:R-:W-:-:S06]  /*03f0*/  FSETP.GEU.AND P1, PT, |R9|, 6.5827683646048100446e-37, PT ;  /* 0x036000000900780b */ /* 0x000fcc0003f2e200 */
[----:B------:R-:W-:-:S08]  /*0400*/  DFMA R10, -R6, R4, R8 ;  /* 0x00000004060a722b */ /* 0x000fd00000000108 */
[----:B------:R-:W-:-:S10]  /*0410*/  DFMA R4, R14, R10, R4 ;  /* 0x0000000a0e04722b */ /* 0x000fd40000000004 */
[----:B------:R-:W-:-:S05]  /*0420*/  FFMA R10, RZ, R7, R5 ;  /* 0x00000007ff0a7223 */ /* 0x000fca0000000005 */
[----:B------:R-:W-:-:S13]  /*0430*/  FSETP.GT.AND P0, PT, |R10|, 1.469367938527859385e-39, PT ;  /* 0x001000000a00780b */ /* 0x000fda0003f04200 */
[----:B------:R-:W-:Y:S05]  /*0440*/  @P0 BRA P1, `(.L_x_3) ;  /* 0x0000000000100947 */ /* 0x000fea0000800000 */
[----:B------:R-:W-:-:S07]  /*0450*/  MOV R12, 0x470 ;  /* 0x00000470000c7802 */ /* 0x000fce0000000f00 */
[----:B------:R-:W-:Y:S05]  /*0460*/  CALL.REL.NOINC `($__internal_0_$__cuda_sm20_div_rn_f64_full) ;  /* 0x0000000400a87944 */ /* 0x000fea0003c00000 */
[----:B------:R-:W-:Y:S02]  /*0470*/  IMAD.MOV.U32 R4, RZ, RZ, R16 ;  /* 0x000000ffff047224 */ /* 0x000fe400078e0010 */
[----:B------:R-:W-:-:S07]  /*0480*/  IMAD.MOV.U32 R5, RZ, RZ, R17 ;  /* 0x000000ffff057224 */ /* 0x000fce00078e0011 */
.L_x_3:
[----:B------:R-:W-:Y:S05]  /*0490*/  BSYNC.RECONVERGENT B0 ;  /* 0x0000000000007941 */ /* 0x000fea0003800200 */
.L_x_2:
[----:B------:R-:W0:Y:S01]  /*04a0*/  LDCU UR6, c[0x0][0x390] ;  /* 0x00007200ff0677ac */ /* 0x000e220008000800 */
[----:B------:R-:W-:Y:S01]  /*04b0*/  IMAD.MOV.U32 R6, RZ, RZ, RZ ;  /* 0x000000ffff067224 */ /* 0x000fe200078e00ff */
[----:B------:R-:W1:Y:S01]  /*04c0*/  LDCU.64 UR4, c[0x0][0x3a8] ;  /* 0x00007500ff0477ac */ /* 0x000e620008000a00 */
[----:B0-----:R-:W-:Y:S01]  /*04d0*/  UISETP.GE.AND UP0, UPT, UR6, 0x1, UPT ;  /* 0x000000010600788c */ /* 0x001fe2000bf06270 */
[----:B-1----:R-:W-:-:S08]  /*04e0*/  DADD R16, R4, UR4 ;  /* 0x0000000404107e29 */ /* 0x002fd00008000000 */
[----:B------:R-:W-:Y:S05]  /*04f0*/  BRA.U !UP0, `(.L_x_4) ;  /* 0x0000000108487547 */ /* 0x000fea000b800000 */
[----:B------:R-:W-:Y:S01]  /*0500*/  BSSY.RECONVERGENT B0, `(.L_x_4) ;  /* 0x0000011000007945 */ /* 0x000fe20003800200 */
[----:B------:R-:W-:Y:S01]  /*0510*/  IMAD.MOV.U32 R6, RZ, RZ, RZ ;  /* 0x000000ffff067224 */ /* 0x000fe200078e00ff */
[----:B------:R-:W-:Y:S02]  /*0520*/  CS2R R4, SRZ ;  /* 0x0000000000047805 */ /* 0x000fe4000001ff00 */
[----:B------:R-:W-:Y:S02]  /*0530*/  CS2R R8, SRZ ;  /* 0x0000000000087805 */ /* 0x000fe4000001ff00 */
[----:B------:R-:W-:Y:S02]  /*0540*/  CS2R R10, SRZ ;  /* 0x00000000000a7805 */ /* 0x000fe4000001ff00 */
[----:B------:R-:W-:-:S07]  /*0550*/  CS2R R14, SRZ ;  /* 0x00000000000e7805 */ /* 0x000fce000001ff00 */
.L_x_5:
[----:B------:R-:W-:Y:S01]  /*0560*/  DADD R4, R8, -R4 ;  /* 0x0000000008047229 */ /* 0x000fe20000000804 */
[----:B------:R-:W-:Y:S01]  /*0570*/  VIADD R6, R6, 0x1 ;  /* 0x0000000106067836 */ /* 0x000fe20000000000 */
[----:B------:R-:W-:-:S04]  /*0580*/  DADD R8, R14, R14 ;  /* 0x000000000e087229 */ /* 0x000fc8000000000e */
[----:B------:R-:W-:Y:S02]  /*0590*/  ISETP.GE.AND P0, PT, R6, UR6, PT ;  /* 0x0000000606007c0c */ /* 0x000fe4000bf06270 */
[----:B------:R-:W-:Y:S02]  /*05a0*/  DADD R14, R2, R4 ;  /* 0x00000000020e7229 */ /* 0x000fe40000000004 */
[----:B------:R-:W-:-:S06]  /*05b0*/  DFMA R10, R8, R10, R16 ;  /* 0x0000000a080a722b */ /* 0x000fcc0000000010 */
[----:B------:R-:W-:Y:S02]  /*05c0*/  DMUL R8, R14, R14 ;  /* 0x0000000e0e087228 */ /* 0x000fe40000000000 */
[----:B------:R-:W-:-:S08]  /*05d0*/  DMUL R4, R10, R10 ;  /* 0x0000000a0a047228 */ /* 0x000fd00000000000 */
[----:B------:R-:W-:-:S08]  /*05e0*/  DADD R18, R8, R4 ;  /* 0x0000000008127229 */ /* 0x000fd00000000004 */
[----:B------:R-:W-:-:S14]  /*05f0*/  DSETP.LE.AND P1, PT, R18, 4, PT ;  /* 0x401000001200742a */ /* 0x000fdc0003f23000 */
[----:B------:R-:W-:Y:S05]  /*0600*/  @!P0 BRA P1, `(.L_x_5) ;  /* 0xfffffffc00d48947 */ /* 0x000fea000083ffff */
[----:B------:R-:W-:Y:S05]  /*0610*/  BSYNC.RECONVERGENT B0 ;  /* 0x0000000000007941 */ /* 0x000fea0003800200 */
.L_x_4:
[----:B------:R-:W-:Y:S01]  /*0620*/  ISETP.NE.AND P0, PT, R6, UR6, PT ;  /* 0x0000000606007c0c */ /* 0x000fe2000bf05270 */
[----:B------:R-:W0:-:S12]  /*0630*/  LDCU UR4, c[0x0][0x388] ;  /* 0x00007100ff0477ac */ /* 0x000e180008000800 */
[----:B------:R-:W1:Y:S01]  /*0640*/  @!P0 LDC.64 R2, c[0x0][0x380] ;  /* 0x0000e000ff028b82 */ /* 0x000e620000000a00 */
[----:B0-----:R-:W-:Y:S01]  /*0650*/  IMAD R0, R0, UR4, R13 ;  /* 0x0000000400007c24 */ /* 0x001fe2000f8e020d */
[----:B------:R-:W0:Y:S03]  /*0660*/  LDCU.64 UR4, c[0x0][0x358] ;  /* 0x00006b00ff0477ac */ /* 0x000e260008000a00 */
[----:B------:R-:W-:-:S05]  /*0670*/  IMAD R0, R0, 0x3, RZ ;  /* 0x0000000300007824 */ /* 0x000fca00078e02ff */
[----:B-1----:R-:W-:-:S04]  /*0680*/  @!P0 IADD3 R2, P1, PT, R0, R2, RZ ;  /* 0x0000000200028210 */ /* 0x002fc80007f3e0ff */
[----:B------:R-:W-:-:S05]  /*0690*/  @!P0 LEA.HI.X.SX32 R3, R0, R3, 0x1, P1 ;  /* 0x0000000300038211 */ /* 0x000fca00008f0eff */
[----:B0-----:R0:W-:Y:S04]  /*06a0*/  @!P0 STG.E.U8 desc[UR4][R2.64+0x2], RZ ;  /* 0x000002ff02008986 */ /* 0x0011e8000c101104 */
[----:B------:R0:W-:Y:S04]  /*06b0*/  @!P0 STG.E.U8 desc[UR4][R2.64+0x1], RZ ;  /* 0x000001ff02008986 */ /* 0x0001e8000c101104 */
[----:B------:R0:W-:Y:S01]  /*06c0*/  @!P0 STG.E.U8 desc[UR4][R2.64], RZ ;  /* 0x000000ff02008986 */ /* 0x0001e2000c101104 */
[----:B------:R-:W-:Y:S05]  /*06d0*/  @!P0 EXIT ;  /* 0x000000000000894d */ /* 0x000fea0003800000 */
[----:B------:R-:W1:Y:S01]  /*06e0*/  I2F.F64 R4, UR6 ;  /* 0x0000000600047d12 */ /* 0x000e620008201c00 */
[----:B0-----:R-:W-:Y:S01]  /*06f0*/  IMAD.MOV.U32 R2, RZ, RZ, 0x1 ;  /* 0x00000001ff027424 */ /* 0x001fe200078e00ff */
[----:B------:R-:W-:Y:S06]  /*0700*/  BSSY.RECONVERGENT B0, `(.L_x_6) ;  /* 0x0000017000007945 */ /* 0x000fec0003800200 */
[----:B------:R-:W0:Y:S08]  /*0710*/  I2F.F64.U32 R6, R6 ;  /* 0x0000000600067312 */ /* 0x000e300000201800 */
[----:B-1----:R-:W1:Y:S01]  /*0720*/  MUFU.RCP64H R3, R5 ;  /* 0x0000000500037308 */ /* 0x002e620000001800 */
[----:B0-----:R-:W-:Y:S01]  /*0730*/  FSETP.GEU.AND P1, PT, |R7|, 6.5827683646048100446e-37, PT ;  /* 0x036000000700780b */ /* 0x001fe20003f2e200 */
[----:B-1----:R-:W-:-:S08]  /*0740*/  DFMA R8, -R4, R2, 1 ;  /* 0x3ff000000408742b */ /* 0x002fd00000000102 */
[----:B------:R-:W-:-:S08]  /*0750*/  DFMA R8, R8, R8, R8 ;  /* 0x000000080808722b */ /* 0x000fd00000000008 */
[----:B------:R-:W-:-:S08]  /*0760*/  DFMA R8, R2, R8, R2 ;  /* 0x000000080208722b */ /* 0x000fd00000000002 */
[----:B------:R-:W-:-:S08]  /*0770*/  DFMA R2, -R4, R8, 1 ;  /* 0x3ff000000402742b */ /* 0x000fd00000000108 */
[----:B------:R-:W-:-:S08]  /*0780*/  DFMA R2, R8, R2, R8 ;  /* 0x000000020802722b */ /* 0x000fd00000000008 */
[----:B------:R-:W-:-:S08]  /*0790*/  DMUL R8, R6, R2 ;  /* 0x0000000206087228 */ /* 0x000fd00000000000 */
        /* <DEDUP_REMOVED lines=13> */
.L_x_7:
[----:B------:R-:W-:Y:S05]  /*0870*/  BSYNC.RECONVERGENT B0 ;  /* 0x0000000000007941 */ /* 0x000fea0003800200 */
.L_x_6:
[----:B------:R-:W0:Y:S01]  /*0880*/  MUFU.RSQ64H R5, R3 ;  /* 0x0000000300057308 */ /* 0x000e220000001c00 */
[----:B------:R-:W-:Y:S01]  /*0890*/  VIADD R4, R3, 0xfcb00000 ;  /* 0xfcb0000003047836 */ /* 0x000fe20000000000 */
[----:B------:R-:W-:Y:S01]  /*08a0*/  BSSY.RECONVERGENT B0, `(.L_x_8) ;  /* 0x0000013000007945 */ /* 0x000fe20003800200 */
[----:B------:R-:W-:Y:S02]  /*08b0*/  IMAD.MOV.U32 R8, RZ, RZ, 0x0 ;  /* 0x00000000ff087424 */ /* 0x000fe400078e00ff */
[----:B------:R-:W-:Y:S01]  /*08c0*/  IMAD.MOV.U32 R9, RZ, RZ, 0x3fd80000 ;  /* 0x3fd80000ff097424 */ /* 0x000fe200078e00ff */
[----:B------:R-:W-:Y:S01]  /*08d0*/  ISETP.GE.U32.AND P0, PT, R4, 0x7ca00000, PT ;  /* 0x7ca000000400780c */ /* 0x000fe20003f06070 */
[----:B0-----:R-:W-:-:S08]  /*08e0*/  DMUL R6, R4, R4 ;  /* 0x0000000404067228 */ /* 0x001fd00000000000 */
[----:B------:R-:W-:-:S08]  /*08f0*/  DFMA R6, -R6, R2, 1 ;  /* 0x3ff000000606742b */ /* 0x000fd00000000102 */
[----:B------:R-:W-:Y:S02]  /*0900*/  DFMA R8, R6, R8, 0.5 ;  /* 0x3fe000000608742b */ /* 0x000fe40000000008 */
[----:B------:R-:W-:-:S08]  /*0910*/  DMUL R6, R4, R6 ;  /* 0x0000000604067228 */ /* 0x000fd00000000000 */
[----:B------:R-:W-:-:S08]  /*0920*/  DFMA R10, R8, R6, R4 ;  /* 0x00000006080a722b */ /* 0x000fd00000000004 */
[----:B------:R-:W-:Y:S02]  /*0930*/  DMUL R12, R10, R2 ;  /* 0x000000020a0c7228 */ /* 0x000fe40000000000 */
[----:B------:R-:W-:Y:S02]  /*0940*/  VIADD R9, R11, 0xfff00000 ;  /* 0xfff000000b097836 */ /* 0x000fe40000000000 */
[----:B------:R-:W-:-:S04]  /*0950*/  IMAD.MOV.U32 R8, RZ, RZ, R10 ;  /* 0x000000ffff087224 */ /* 0x000fc800078e000a */
[----:B------:R-:W-:-:S08]  /*0960*/  DFMA R14, R12, -R12, R2 ;  /* 0x8000000c0c0e722b */ /* 0x000fd00000000002 */
[----:B------:R-:W-:Y:S01]  /*0970*/  DFMA R6, R14, R8, R12 ;  /* 0x000000080e06722b */ /* 0x000fe2000000000c */
[----:B------:R-:W-:Y:S10]  /*0980*/  @!P0 BRA `(.L_x_9) ;  /* 0x0000000000108947 */ /* 0x000ff40003800000 */
[----:B------:R-:W-:Y:S01]  /*0990*/  IMAD.MOV.U32 R6, RZ, RZ, R2 ;  /* 0x000000ffff067224 */ /* 0x000fe200078e0002 */
[----:B------:R-:W-:Y:S01]  /*09a0*/  MOV R2, 0x9d0 ;  /* 0x000009d000027802 */ /* 0x000fe20000000f00 */
[----:B------:R-:W-:-:S07]  /*09b0*/  IMAD.MOV.U32 R7, RZ, RZ, R3 ;  /* 0x000000ffff077224 */ /* 0x000fce00078e0003 */
[----:B------:R-:W-:Y:S05]  /*09c0*/  CALL.REL.NOINC `($__internal_1_$__cuda_sm20_dsqrt_rn_f64_mediumpath_v1) ;  /* 0x0000000400bc7944 */ /* 0x000fea0003c00000 */
.L_x_9:
[----:B------:R-:W-:Y:S05]  /*09d0*/  BSYNC.RECONVERGENT B0 ;  /* 0x0000000000007941 */ /* 0x000fea0003800200 */
.L_x_8:
[----:B------:R-:W-:Y:S01]  /*09e0*/  DMUL R6, R6, 255 ;  /* 0x406fe00006067828 */ /* 0x000fe20000000000 */
[----:B------:R-:W-:Y:S01]  /*09f0*/  UMOV UR6, 0x33333333 ;  /* 0x3333333300067882 */ /* 0x000fe20000000000 */
[----:B------:R-:W-:Y:S01]  /*0a00*/  UMOV UR7, 0x3fe33333 ;  /* 0x3fe3333300077882 */ /* 0x000fe20000000000 */
[----:B------:R-:W0:Y:S07]  /*0a10*/  LDCU.64 UR8, c[0x0][0x380] ;  /* 0x00007000ff0877ac */ /* 0x000e2e0008000a00 */
[----:B------:R-:W1:Y:S01]  /*0a20*/  F2I.U32.F64.TRUNC R7, R6 ;  /* 0x0000000600077311 */ /* 0x000e62000030d000 */
[----:B0-----:R-:W-:-:S02]  /*0a30*/  IADD3 R8, P0, PT, R0, UR8, RZ ;  /* 0x0000000800087c10 */ /* 0x001fc4000ff1e0ff */
[----:B-1----:R-:W-:Y:S02]  /*0a40*/  LOP3.LUT R10, R7, 0xff, RZ, 0xc0, !PT ;  /* 0x000000ff070a7812 */ /* 0x002fe400078ec0ff */
[----:B------:R-:W-:-:S03]  /*0a50*/  LEA.HI.X.SX32 R9, R0, UR9, 0x1, P0 ;  /* 0x0000000900097c11 */ /* 0x000fc600080f0eff */
[----:B------:R-:W0:Y:S02]  /*0a60*/  I2F.F64.U16 R2, R10 ;  /* 0x0000000a00027312 */ /* 0x000e240000101800 */
[----:B------:R-:W-:Y:S01]  /*0a70*/  STG.E.U8 desc[UR4][R8.64+0x2], R7 ;  /* 0x0000020708007986 */ /* 0x000fe2000c101104 */
[C---:B0-----:R-:W-:Y:S01]  /*0a80*/  DMUL R4, R2.reuse, UR6 ;  /* 0x0000000602047c28 */ /* 0x041fe20008000000 */
[----:B------:R-:W-:Y:S01]  /*0a90*/  UMOV UR6, 0xcccccccd ;  /* 0xcccccccd00067882 */ /* 0x000fe20000000000 */
[----:B------:R-:W-:Y:S02]  /*0aa0*/  UMOV UR7, 0x3feccccc ;  /* 0x3feccccc00077882 */ /* 0x000fe40000000000 */
[----:B------:R-:W-:-:S06]  /*0ab0*/  DMUL R2, R2, UR6 ;  /* 0x0000000602027c28 */ /* 0x000fcc0008000000 */
[----:B------:R-:W0:Y:S08]  /*0ac0*/  F2I.U32.F64.TRUNC R5, R4 ;  /* 0x0000000400057311 */ /* 0x000e30000030d000 */
[----:B------:R-:W1:Y:S01]  /*0ad0*/  F2I.U32.F64.TRUNC R3, R2 ;  /* 0x0000000200037311 */ /* 0x000e62000030d000 */
[----:B0-----:R-:W-:Y:S04]  /*0ae0*/  STG.E.U8 desc[UR4][R8.64], R5 ;  /* 0x0000000508007986 */ /* 0x001fe8000c101104 */
[----:B-1----:R-:W-:Y:S01]  /*0af0*/  STG.E.U8 desc[UR4][R8.64+0x1], R3 ;  /* 0x0000010308007986 */ /* 0x002fe2000c101104 */
[----:B------:R-:W-:Y:S05]  /*0b00*/  EXIT ;  /* 0x000000000000794d */ /* 0x000fea0003800000 */
        .weak           $__internal_0_$__cuda_sm20_div_rn_f64_full
        .type           $__internal_0_$__cuda_sm20_div_rn_f64_full,@function
        .size           $__internal_0_$__cuda_sm20_div_rn_f64_full,($__internal_1_$__cuda_sm20_dsqrt_rn_f64_mediumpath_v1 - $__internal_0_$__cuda_sm20_div_rn_f64_full)
$__internal_0_$__cuda_sm20_div_rn_f64_full:
[C---:B------:R-:W-:Y:S01]  /*0b10*/  FSETP.GEU.AND P0, PT, |R7|.reuse, 1.469367938527859385e-39, PT ;  /* 0x001000000700780b */ /* 0x040fe20003f0e200 */
[----:B------:R-:W-:Y:S01]  /*0b20*/  IMAD.MOV.U32 R14, RZ, RZ, 0x1 ;  /* 0x00000001ff0e7424 */ /* 0x000fe200078e00ff */
[----:B------:R-:W-:Y:S01]  /*0b30*/  LOP3.LUT R4, R7, 0x800fffff, RZ, 0xc0, !PT ;  /* 0x800fffff07047812 */ /* 0x000fe200078ec0ff */
[----:B------:R-:W-:Y:S01]  /*0b40*/  IMAD.MOV.U32 R21, RZ, RZ, 0x1ca00000 ;  /* 0x1ca00000ff157424 */ /* 0x000fe200078e00ff */
[C---:B------:R-:W-:Y:S01]  /*0b50*/  FSETP.GEU.AND P2, PT, |R9|.reuse, 1.469367938527859385e-39, PT ;  /* 0x001000000900780b */ /* 0x040fe20003f4e200 */
[----:B------:R-:W-:Y:S01]  /*0b60*/  BSSY.RECONVERGENT B1, `(.L_x_10) ;  /* 0x0000052000017945 */ /* 0x000fe20003800200 */
[----:B------:R-:W-:Y:S01]  /*0b70*/  LOP3.LUT R5, R4, 0x3ff00000, RZ, 0xfc, !PT ;  /* 0x3ff0000004057812 */ /* 0x000fe200078efcff */
[----:B------:R-:W-:Y:S01]  /*0b80*/  IMAD.MOV.U32 R4, RZ, RZ, R6 ;  /* 0x000000ffff047224 */ /* 0x000fe200078e0006 */
[----:B------:R-:W-:Y:S02]  /*0b90*/  LOP3.LUT R20, R9, 0x7ff00000, RZ, 0xc0, !PT ;  /* 0x7ff0000009147812 */ /* 0x000fe400078ec0ff */
[----:B------:R-:W-:-:S02]  /*0ba0*/  LOP3.LUT R23, R7, 0x7ff00000, RZ, 0xc0, !PT ;  /* 0x7ff0000007177812 */ /* 0x000fc400078ec0ff */
[----:B------:R-:W-:Y:S01]  /*0bb0*/  MOV R22, R20 ;  /* 0x0000001400167202 */ /* 0x000fe20000000f00 */
[----:B------:R-:W-:Y:S01]  /*0bc0*/  @!P0 DMUL R4, R6, 8.98846567431157953865e+307 ;  /* 0x7fe0000006048828 */ /* 0x000fe20000000000 */
[----:B------:R-:W-:-:S03]  /*0bd0*/  ISETP.GE.U32.AND P1, PT, R20, R23, PT ;  /* 0x000000171400720c */ /* 0x000fc60003f26070 */
[----:B------:R-:W-:Y:S02]  /*0be0*/  @!P2 LOP3.LUT R17, R7, 0x7ff00000, RZ, 0xc0, !PT ;  /* 0x7ff000000711a812 */ /* 0x000fe400078ec0ff */
[----:B------:R-:W0:Y:S02]  /*0bf0*/  MUFU.RCP64H R15, R5 ;  /* 0x00000005000f7308 */ /* 0x000e240000001800 */
[----:B------:R-:W-:Y:S02]  /*0c00*/  @!P2 ISETP.GE.U32.AND P3, PT, R20, R17, PT ;  /* 0x000000111400a20c */ /* 0x000fe40003f66070 */
[----:B------:R-:W-:Y:S02]  /*0c10*/  @!P0 LOP3.LUT R23, R5, 0x7ff00000, RZ, 0xc0, !PT ;  /* 0x7ff0000005178812 */ /* 0x000fe400078ec0ff */
[----:B------:R-:W-:-:S03]  /*0c20*/  @!P2 SEL R17, R21, 0x63400000, !P3 ;  /* 0x634000001511a807 */ /* 0x000fc60005800000 */
[----:B------:R-:W-:Y:S01]  /*0c30*/  VIADD R25, R23, 0xffffffff ;  /* 0xffffffff17197836 */ /* 0x000fe20000000000 */
[----:B------:R-:W-:-:S04]  /*0c40*/  @!P2 LOP3.LUT R18, R17, 0x80000000, R9, 0xf8, !PT ;  /* 0x800000001112a812 */ /* 0x000fc800078ef809 */
[----:B------:R-:W-:Y:S01]  /*0c50*/  @!P2 LOP3.LUT R19, R18, 0x100000, RZ, 0xfc, !PT ;  /* 0x001000001213a812 */ /* 0x000fe200078efcff */
[----:B------:R-:W-:Y:S01]  /*0c60*/  @!P2 IMAD.MOV.U32 R18, RZ, RZ, RZ ;  /* 0x000000ffff12a224 */ /* 0x000fe200078e00ff */
[----:B0-----:R-:W-:-:S08]  /*0c70*/  DFMA R10, R14, -R4, 1 ;  /* 0x3ff000000e0a742b */ /* 0x001fd00000000804 */
[----:B------:R-:W-:-:S08]  /*0c80*/  DFMA R10, R10, R10, R10 ;  /* 0x0000000a0a0a722b */ /* 0x000fd0000000000a */
[----:B------:R-:W-:Y:S01]  /*0c90*/  DFMA R14, R14, R10, R14 ;  /* 0x0000000a0e0e722b */ /* 0x000fe2000000000e */
[----:B------:R-:W-:Y:S01]  /*0ca0*/  SEL R11, R21, 0x63400000, !P1 ;  /* 0x63400000150b7807 */ /* 0x000fe20004800000 */
[----:B------:R-:W-:-:S03]  /*0cb0*/  IMAD.MOV.U32 R10, RZ, RZ, R8 ;  /* 0x000000ffff0a7224 */ /* 0x000fc600078e0008 */
[----:B------:R-:W-:-:S03]  /*0cc0*/  LOP3.LUT R11, R11, 0x800fffff, R9, 0xf8, !PT ;  /* 0x800fffff0b0b7812 */ /* 0x000fc600078ef809 */
[----:B------:R-:W-:-:S03]  /*0cd0*/  DFMA R16, R14, -R4, 1 ;  /* 0x3ff000000e10742b */ /* 0x000fc60000000804 */
[----:B------:R-:W-:-:S05]  /*0ce0*/  @!P2 DFMA R10, R10, 2, -R18 ;  /* 0x400000000a0aa82b */ /* 0x000fca0000000812 */
[----:B------:R-:W-:-:S05]  /*0cf0*/  DFMA R16, R14, R16, R14 ;  /* 0x000000100e10722b */ /* 0x000fca000000000e */
[----:B------:R-:W-:-:S03]  /*0d00*/  @!P2 LOP3.LUT R22, R11, 0x7ff00000, RZ, 0xc0, !PT ;  /* 0x7ff000000b16a812 */ /* 0x000fc600078ec0ff */
[----:B------:R-:W-:Y:S02]  /*0d10*/  DMUL R14, R16, R10 ;  /* 0x0000000a100e7228 */ /* 0x000fe40000000000 */
[----:B------:R-:W-:-:S05]  /*0d20*/  VIADD R24, R22, 0xffffffff ;  /* 0xffffffff16187836 */ /* 0x000fca0000000000 */
[----:B------:R-:W-:Y:S01]  /*0d30*/  ISETP.GT.U32.AND P0, PT, R24, 0x7feffffe, PT ;  /* 0x7feffffe1800780c */ /* 0x000fe20003f04070 */
[----:B------:R-:W-:-:S03]  /*0d40*/  DFMA R18, R14, -R4, R10 ;  /* 0x800000040e12722b */ /* 0x000fc6000000000a */
[----:B------:R-:W-:-:S05]  /*0d50*/  ISETP.GT.U32.OR P0, PT, R25, 0x7feffffe, P0 ;  /* 0x7feffffe1900780c */ /* 0x000fca0000704470 */
[----:B------:R-:W-:-:S08]  /*0d60*/  DFMA R14, R16, R18, R14 ;  /* 0x00000012100e722b */ /* 0x000fd0000000000e */
[----:B------:R-:W-:Y:S05]  /*0d70*/  @P0 BRA `(.L_x_11) ;  /* 0x00000000006c0947 */ /* 0x000fea0003800000 */
[----:B------:R-:W-:Y:S01]  /*0d80*/  LOP3.LUT R9, R7, 0x7ff00000, RZ, 0xc0, !PT ;  /* 0x7ff0000007097812 */ /* 0x000fe200078ec0ff */
[----:B------:R-:W-:-:S03]  /*0d90*/  IMAD.MOV.U32 R18, RZ, RZ, RZ ;  /* 0x000000ffff127224 */ /* 0x000fc600078e00ff */
[CC--:B------:R-:W-:Y:S02]  /*0da0*/  VIADDMNMX R8, R20.reuse, -R9.reuse, 0xb9600000, !PT ;  /* 0xb960000014087446 */ /* 0x0c0fe40007800909 */
[----:B------:R-:W-:Y:S02]  /*0db0*/  ISETP.GE.U32.AND P0, PT, R20, R9, PT ;  /* 0x000000091400720c */ /* 0x000fe40003f06070 */
[----:B------:R-:W-:Y:S02]  /*0dc0*/  VIMNMX R8, PT, PT, R8, 0x46a00000, PT ;  /* 0x46a0000008087848 */ /* 0x000fe40003fe0100 */
[----:B------:R-:W-:-:S05]  /*0dd0*/  SEL R21, R21, 0x63400000, !P0 ;  /* 0x6340000015157807 */ /* 0x000fca0004000000 */
[----:B------:R-:W-:-:S04]  /*0de0*/  IMAD.IADD R8, R8, 0x1, -R21 ;  /* 0x0000000108087824 */ /* 0x000fc800078e0a15 */
[----:B------:R-:W-:-:S06]  /*0df0*/  VIADD R19, R8, 0x7fe00000 ;  /* 0x7fe0000008137836 */ /* 0x000fcc0000000000 */
[----:B------:R-:W-:-:S10]  /*0e00*/  DMUL R16, R14, R18 ;  /* 0x000000120e107228 */ /* 0x000fd40000000000 */
[----:B------:R-:W-:-:S13]  /*0e10*/  FSETP.GTU.AND P0, PT, |R17|, 1.469367938527859385e-39, PT ;  /* 0x001000001100780b */ /* 0x000fda0003f0c200 */
[----:B------:R-:W-:Y:S05]  /*0e20*/  @P0 BRA `(.L_x_12) ;  /* 0x0000000000940947 */ /* 0x000fea0003800000 */
[----:B------:R-:W-:Y:S01]  /*0e30*/  DFMA R4, R14, -R4, R10 ;  /* 0x800000040e04722b */ /* 0x000fe2000000000a */
[----:B------:R-:W-:-:S09]  /*0e40*/  IMAD.MOV.U32 R18, RZ, RZ, RZ ;  /* 0x000000ffff127224 */ /* 0x000fd200078e00ff */
[C---:B------:R-:W-:Y:S02]  /*0e50*/  FSETP.NEU.AND P0, PT, R5.reuse, RZ, PT ;  /* 0x000000ff0500720b */ /* 0x040fe40003f0d000 */
[----:B------:R-:W-:-:S04]  /*0e60*/  LOP3.LUT R7, R5, 0x80000000, R7, 0x48, !PT ;  /* 0x8000000005077812 */ /* 0x000fc800078e4807 */
[----:B------:R-:W-:-:S07]  /*0e70*/  LOP3.LUT R19, R7, R19, RZ, 0xfc, !PT ;  /* 0x0000001307137212 */ /* 0x000fce00078efcff */
[----:B------:R-:W-:Y:S05]  /*0e80*/  @!P0 BRA `(.L_x_12) ;  /* 0x00000000007c8947 */ /* 0x000fea0003800000 */
[----:B------:R-:W-:Y:S02]  /*0e90*/  IMAD.MOV R5, RZ, RZ, -R8 ;  /* 0x000000ffff057224 */ /* 0x000fe400078e0a08 */
[----:B------:R-:W-:-:S06]  /*0ea0*/  IMAD.MOV.U32 R4, RZ, RZ, RZ ;  /* 0x000000ffff047224 */ /* 0x000fcc00078e00ff */
[----:B------:R-:W-:Y:S02]  /*0eb0*/  DFMA R4, R16, -R4, R14 ;  /* 0x800000041004722b */ /* 0x000fe4000000000e */
[----:B------:R-:W-:-:S04]  /*0ec0*/  DMUL.RP R14, R14, R18 ;  /* 0x000000120e0e7228 */ /* 0x000fc80000008000 */
[----:B------:R-:W-:-:S04]  /*0ed0*/  IADD3 R4, PT, PT, -R8, -0x43300000, RZ ;  /* 0xbcd0000008047810 */ /* 0x000fc80007ffe1ff */
[----:B------:R-:W-:Y:S02]  /*0ee0*/  FSETP.NEU.AND P0, PT, |R5|, R4, PT ;  /* 0x000000040500720b */ /* 0x000fe40003f0d200 */
[----:B------:R-:W-:Y:S02]  /*0ef0*/  LOP3.LUT R7, R15, R7, RZ, 0x3c, !PT ;  /* 0x000000070f077212 */ /* 0x000fe400078e3cff */
[----:B------:R-:W-:Y:S02]  /*0f00*/  FSEL R16, R14, R16, !P0 ;  /* 0x000000100e107208 */ /* 0x000fe40004000000 */
[----:B------:R-:W-:Y:S01]  /*0f10*/  FSEL R17, R7, R17, !P0 ;  /* 0x0000001107117208 */ /* 0x000fe20004000000 */
[----:B------:R-:W-:Y:S06]  /*0f20*/  BRA `(.L_x_12) ;  /* 0x0000000000547947 */ /* 0x000fec0003800000 */
.L_x_11:
[----:B------:R-:W-:-:S14]  /*0f30*/  DSETP.NAN.AND P0, PT, R8, R8, PT ;  /* 0x000000080800722a */ /* 0x000fdc0003f08000 */
[----:B------:R-:W-:Y:S05]  /*0f40*/  @P0 BRA `(.L_x_13) ;  /* 0x0000000000440947 */ /* 0x000fea0003800000 */
[----:B------:R-:W-:-:S14]  /*0f50*/  DSETP.NAN.AND P0, PT, R6, R6, PT ;  /* 0x000000060600722a */ /* 0x000fdc0003f08000 */
[----:B------:R-:W-:Y:S05]  /*0f60*/  @P0 BRA `(.L_x_14) ;  /* 0x0000000000300947 */ /* 0x000fea0003800000 */
[----:B------:R-:W-:Y:S01]  /*0f70*/  ISETP.NE.AND P0, PT, R22, R23, PT ;  /* 0x000000171600720c */ /* 0x000fe20003f05270 */
[----:B------:R-:W-:Y:S02]  /*0f80*/  IMAD.MOV.U32 R16, RZ, RZ, 0x0 ;  /* 0x00000000ff107424 */ /* 0x000fe400078e00ff */
[----:B------:R-:W-:-:S10]  /*0f90*/  IMAD.MOV.U32 R17, RZ, RZ, -0x80000 ;  /* 0xfff80000ff117424 */ /* 0x000fd400078e00ff */
[----:B------:R-:W-:Y:S05]  /*0fa0*/  @!P0 BRA `(.L_x_12) ;  /* 0x0000000000348947 */ /* 0x000fea0003800000 */
[----:B------:R-:W-:Y:S02]  /*0fb0*/  ISETP.NE.AND P0, PT, R22, 0x7ff00000, PT ;  /* 0x7ff000001600780c */ /* 0x000fe40003f05270 */
[----:B------:R-:W-:Y:S02]  /*0fc0*/  LOP3.LUT R17, R9, 0x80000000, R7, 0x48, !PT ;  /* 0x8000000009117812 */ /* 0x000fe400078e4807 */
[----:B------:R-:W-:-:S13]  /*0fd0*/  ISETP.EQ.OR P0, PT, R23, RZ, !P0 ;  /* 0x000000ff1700720c */ /* 0x000fda0004702670 */
[----:B------:R-:W-:Y:S01]  /*0fe0*/  @P0 LOP3.LUT R4, R17, 0x7ff00000, RZ, 0xfc, !PT ;  /* 0x7ff0000011040812 */ /* 0x000fe200078efcff */
[----:B------:R-:W-:Y:S02]  /*0ff0*/  @!P0 IMAD.MOV.U32 R16, RZ, RZ, RZ ;  /* 0x000000ffff108224 */ /* 0x000fe400078e00ff */
[----:B------:R-:W-:Y:S02]  /*1000*/  @P0 IMAD.MOV.U32 R16, RZ, RZ, RZ ;  /* 0x000000ffff100224 */ /* 0x000fe400078e00ff */
[----:B------:R-:W-:Y:S01]  /*1010*/  @P0 IMAD.MOV.U32 R17, RZ, RZ, R4 ;  /* 0x000000ffff110224 */ /* 0x000fe200078e0004 */
[----:B------:R-:W-:Y:S06]  /*1020*/  BRA `(.L_x_12) ;  /* 0x0000000000147947 */ /* 0x000fec0003800000 */
.L_x_14:
[----:B------:R-:W-:Y:S01]  /*1030*/  LOP3.LUT R17, R7, 0x80000, RZ, 0xfc, !PT ;  /* 0x0008000007117812 */ /* 0x000fe200078efcff */
[----:B------:R-:W-:Y:S01]  /*1040*/  IMAD.MOV.U32 R16, RZ, RZ, R6 ;  /* 0x000000ffff107224 */ /* 0x000fe200078e0006 */
[----:B------:R-:W-:Y:S06]  /*1050*/  BRA `(.L_x_12) ;  /* 0x0000000000087947 */ /* 0x000fec0003800000 */
.L_x_13:
[----:B------:R-:W-:Y:S01]  /*1060*/  LOP3.LUT R17, R9, 0x80000, RZ, 0xfc, !PT ;  /* 0x0008000009117812 */ /* 0x000fe200078efcff */
[----:B------:R-:W-:-:S07]  /*1070*/  IMAD.MOV.U32 R16, RZ, RZ, R8 ;  /* 0x000000ffff107224 */ /* 0x000fce00078e0008 */
.L_x_12:
[----:B------:R-:W-:Y:S05]  /*1080*/  BSYNC.RECONVERGENT B1 ;  /* 0x0000000000017941 */ /* 0x000fea0003800200 */
.L_x_10:
[----:B------:R-:W-:Y:S01]  /*1090*/  IMAD.MOV.U32 R4, RZ, RZ, R12 ;  /* 0x000000ffff047224 */ /* 0x000fe200078e000c */
[----:B------:R-:W-:-:S04]  /*10a0*/  MOV R5, 0x0 ;  /* 0x0000000000057802 */ /* 0x000fc80000000f00 */
[----:B------:R-:W-:Y:S05]  /*10b0*/  RET.REL.NODEC R4 `(_Z17mandelbrot_kernelPhiiidddd) ;  /* 0xffffffec04d07950 */ /* 0x000fea0003c3ffff */
        .weak           $__internal_1_$__cuda_sm20_dsqrt_rn_f64_mediumpath_v1
        .type           $__internal_1_$__cuda_sm20_dsqrt_rn_f64_mediumpath_v1,@function
        .size           $__internal_1_$__cuda_sm20_dsqrt_rn_f64_mediumpath_v1,(.L_x_21 - $__internal_1_$__cuda_sm20_dsqrt_rn_f64_mediumpath_v1)
$__internal_1_$__cuda_sm20_dsqrt_rn_f64_mediumpath_v1:
[----:B------:R-:W-:Y:S01]  /*10c0*/  ISETP.GE.U32.AND P0, PT, R4, -0x3400000, PT ;  /* 0xfcc000000400780c */ /* 0x000fe20003f06070 */
[----:B------:R-:W-:Y:S01]  /*10d0*/  BSSY.RECONVERGENT B1, `(.L_x_15) ;  /* 0x0000026000017945 */ /* 0x000fe20003800200 */
[----:B------:R-:W-:Y:S02]  /*10e0*/  IMAD.MOV.U32 R8, RZ, RZ, R10 ;  /* 0x000000ffff087224 */ /* 0x000fe400078e000a */
[----:B------:R-:W-:Y:S02]  /*10f0*/  IMAD.MOV.U32 R4, RZ, RZ, R14 ;  /* 0x000000ffff047224 */ /* 0x000fe400078e000e */
[----:B------:R-:W-:-:S07]  /*1100*/  IMAD.MOV.U32 R5, RZ, RZ, R15 ;  /* 0x000000ffff057224 */ /* 0x000fce00078e000f */
[----:B------:R-:W-:Y:S05]  /*1110*/  @!P0 BRA `(.L_x_16) ;  /* 0x0000000000208947 */ /* 0x000fea0003800000 */
[----:B------:R-:W-:-:S10]  /*1120*/  DFMA.RM R4, R4, R8, R12 ;  /* 0x000000080404722b */ /* 0x000fd4000000400c */
[----:B------:R-:W-:-:S05]  /*1130*/  IADD3 R8, P0, PT, R4, 0x1, RZ ;  /* 0x0000000104087810 */ /* 0x000fca0007f1e0ff */
[----:B------:R-:W-:-:S06]  /*1140*/  IMAD.X R9, RZ, RZ, R5, P0 ;  /* 0x000000ffff097224 */ /* 0x000fcc00000e0605 */
[----:B------:R-:W-:-:S08]  /*1150*/  DFMA.RP R6, -R4, R8, R6 ;  /* 0x000000080406722b */ /* 0x000fd00000008106 */
[----:B------:R-:W-:-:S06]  /*1160*/  DSETP.GT.AND P0, PT, R6, RZ, PT ;  /* 0x000000ff0600722a */ /* 0x000fcc0003f04000 */
[----:B------:R-:W-:Y:S02]  /*1170*/  FSEL R4, R8, R4, P0 ;  /* 0x0000000408047208 */ /* 0x000fe40000000000 */
[----:B------:R-:W-:Y:S01]  /*1180*/  FSEL R5, R9, R5, P0 ;  /* 0x0000000509057208 */ /* 0x000fe20000000000 */
[----:B------:R-:W-:Y:S06]  /*1190*/  BRA `(.L_x_17) ;  /* 0x0000000000647947 */ /* 0x000fec0003800000 */
.L_x_16:
[----:B------:R-:W-:-:S14]  /*11a0*/  DSETP.NE.AND P0, PT, R6, RZ, PT ;  /* 0x000000ff0600722a */ /* 0x000fdc0003f05000 */
[----:B------:R-:W-:Y:S05]  /*11b0*/  @!P0 BRA `(.L_x_18) ;  /* 0x0000000000588947 */ /* 0x000fea0003800000 */
[----:B------:R-:W-:-:S13]  /*11c0*/  ISETP.GE.AND P0, PT, R7, RZ, PT ;  /* 0x000000ff0700720c */ /* 0x000fda0003f06270 */
[----:B------:R-:W-:Y:S02]  /*11d0*/  @!P0 IMAD.MOV.U32 R4, RZ, RZ, 0x0 ;  /* 0x00000000ff048424 */ /* 0x000fe400078e00ff */
[----:B------:R-:W-:Y:S01]  /*11e0*/  @!P0 IMAD.MOV.U32 R5, RZ, RZ, -0x80000 ;  /* 0xfff80000ff058424 */ /* 0x000fe200078e00ff */
[----:B------:R-:W-:Y:S06]  /*11f0*/  @!P0 BRA `(.L_x_17) ;  /* 0x00000000004c8947 */ /* 0x000fec0003800000 */
[----:B------:R-:W-:-:S13]  /*1200*/  ISETP.GT.AND P0, PT, R7, 0x7fefffff, PT ;  /* 0x7fefffff0700780c */ /* 0x000fda0003f04270 */
[----:B------:R-:W-:Y:S05]  /*1210*/  @P0 BRA `(.L_x_18) ;  /* 0x0000000000400947 */ /* 0x000fea0003800000 */
[----:B------:R-:W-:Y:S01]  /*1220*/  DMUL R4, R6, 8.11296384146066816958e+31 ;  /* 0x4690000006047828 */ /* 0x000fe20000000000 */
[----:B------:R-:W-:Y:S02]  /*1230*/  IMAD.MOV.U32 R10, RZ, RZ, 0x0 ;  /* 0x00000000ff0a7424 */ /* 0x000fe400078e00ff */
[----:B------:R-:W-:Y:S02]  /*1240*/  IMAD.MOV.U32 R6, RZ, RZ, RZ ;  /* 0x000000ffff067224 */ /* 0x000fe400078e00ff */
[----:B------:R-:W-:Y:S01]  /*1250*/  IMAD.MOV.U32 R11, RZ, RZ, 0x3fd80000 ;  /* 0x3fd80000ff0b7424 */ /* 0x000fe200078e00ff */
[----:B------:R-:W0:Y:S03]  /*1260*/  MUFU.RSQ64H R7, R5 ;  /* 0x0000000500077308 */ /* 0x000e260000001c00 */
[----:B0-----:R-:W-:-:S08]  /*1270*/  DMUL R8, R6, R6 ;  /* 0x0000000606087228 */ /* 0x001fd00000000000 */
[----:B------:R-:W-:-:S08]  /*1280*/  DFMA R8, R4, -R8, 1 ;  /* 0x3ff000000408742b */ /* 0x000fd00000000808 */
[----:B------:R-:W-:Y:S02]  /*1290*/  DFMA R10, R8, R10, 0.5 ;  /* 0x3fe00000080a742b */ /* 0x000fe4000000000a */
[----:B------:R-:W-:-:S08]  /*12a0*/  DMUL R8, R6, R8 ;  /* 0x0000000806087228 */ /* 0x000fd00000000000 */
[----:B------:R-:W-:-:S08]  /*12b0*/  DFMA R8, R10, R8, R6 ;  /* 0x000000080a08722b */ /* 0x000fd00000000006 */
[----:B------:R-:W-:Y:S02]  /*12c0*/  DMUL R6, R4, R8 ;  /* 0x0000000804067228 */ /* 0x000fe40000000000 */
[----:B------:R-:W-:-:S06]  /*12d0*/  VIADD R9, R9, 0xfff00000 ;  /* 0xfff0000009097836 */ /* 0x000fcc0000000000 */
[----:B------:R-:W-:-:S08]  /*12e0*/  DFMA R10, R6, -R6, R4 ;  /* 0x80000006060a722b */ /* 0x000fd00000000004 */
[----:B------:R-:W-:-:S10]  /*12f0*/  DFMA R4, R8, R10, R6 ;  /* 0x0000000a0804722b */ /* 0x000fd40000000006 */
[----:B------:R-:W-:Y:S01]  /*1300*/  VIADD R5, R5, 0xfcb00000 ;  /* 0xfcb0000005057836 */ /* 0x000fe20000000000 */
[----:B------:R-:W-:Y:S06]  /*1310*/  BRA `(.L_x_17) ;  /* 0x0000000000047947 */ /* 0x000fec0003800000 */
.L_x_18:
[----:B------:R-:W-:-:S11]  /*1320*/  DADD R4, R6, R6 ;  /* 0x0000000006047229 */ /* 0x000fd60000000006 */
.L_x_17:
[----:B------:R-:W-:Y:S05]  /*1330*/  BSYNC.RECONVERGENT B1 ;  /* 0x0000000000017941 */ /* 0x000fea0003800200 */
.L_x_15:
[----:B------:R-:W-:Y:S02]  /*1340*/  IMAD.MOV.U32 R3, RZ, RZ, 0x0 ;  /* 0x00000000ff037424 */ /* 0x000fe400078e00ff */
[----:B------:R-:W-:Y:S02]  /*1350*/  IMAD.MOV.U32 R6, RZ, RZ, R4 ;  /* 0x000000ffff067224 */ /* 0x000fe400078e0004 */
[----:B------:R-:W-:Y:S01]  /*1360*/  IMAD.MOV.U32 R7, RZ, RZ, R5 ;  /* 0x000000ffff077224 */ /* 0x000fe200078e0005 */
[----:B------:R-:W-:Y:S06]  /*1370*/  RET.REL.NODEC R2 `(_Z17mandelbrot_kernelPhiiidddd) ;  /* 0xffffffec02207950 */ /* 0x000fec0003c3ffff */
.L_x_19:
[----:B------:R-:W-:-:S00]  /*1380*/  BRA `(.L_x_19) ;  /* 0xfffffffc00fc7947 */ /* 0x000fc0000383ffff */
[----:B------:R-:W-:-:S00]  /*1390*/  NOP ;  /* 0x0000000000007918 */ /* 0x000fc00000000000 */
        /* <DEDUP_REMOVED lines=14> */
.L_x_21:


//--------------------- .nv.shared.reserved.0     --------------------------
	.section	.nv.shared.reserved.0,"aw",@nobits
	.weak		__nv_reservedSMEM_offset_0_alias
	.size		__nv_reservedSMEM_offset_0_alias, 0, 64
	.other		__nv_reservedSMEM_offset_0_alias,@"STO_CUDA_RESERVED_SHARED STV_DEFAULT"
__nv_reservedSMEM_offset_0_alias:
	.zero		0
	.zero		64


//--------------------- .nv.constant0._Z17mandelbrot_kernelPhiiidddd --------------------------
	.section	.nv.constant0._Z17mandelbrot_kernelPhiiidddd,"a",@progbits
	.sectionflags	@""
	.align	4
.nv.constant0._Z17mandelbrot_kernelPhiiidddd:
	.zero		952


//--------------------- SYMBOLS --------------------------

	.type		.nv.reservedSmem.offset0,@object
	.size		.nv.reservedSmem.offset0,0x4
